//
// Generated by NVIDIA NVVM Compiler
//
// Compiler Build ID: CL-36424714
// Cuda compilation tools, release 13.0, V13.0.88
// Based on NVVM 20.0.0
//

.version 9.0
.target sm_100
.address_size 64

	// .globl	_Z21naive_matrix_multiplyIfEvPT_S1_S1_iii

.visible .entry _Z21naive_matrix_multiplyIfEvPT_S1_S1_iii(
	.param .u64 .ptr .align 1 _Z21naive_matrix_multiplyIfEvPT_S1_S1_iii_param_0,
	.param .u64 .ptr .align 1 _Z21naive_matrix_multiplyIfEvPT_S1_S1_iii_param_1,
	.param .u64 .ptr .align 1 _Z21naive_matrix_multiplyIfEvPT_S1_S1_iii_param_2,
	.param .u32 _Z21naive_matrix_multiplyIfEvPT_S1_S1_iii_param_3,
	.param .u32 _Z21naive_matrix_multiplyIfEvPT_S1_S1_iii_param_4,
	.param .u32 _Z21naive_matrix_multiplyIfEvPT_S1_S1_iii_param_5
)
{
	.reg .pred 	%p<13>;
	.reg .b32 	%r<41>;
	.reg .b32 	%f<68>;
	.reg .b64 	%rd<53>;

	ld.param.u64 	%rd7, [_Z21naive_matrix_multiplyIfEvPT_S1_S1_iii_param_0];
	ld.param.u64 	%rd8, [_Z21naive_matrix_multiplyIfEvPT_S1_S1_iii_param_1];
	ld.param.u64 	%rd6, [_Z21naive_matrix_multiplyIfEvPT_S1_S1_iii_param_2];
	ld.param.u32 	%r18, [_Z21naive_matrix_multiplyIfEvPT_S1_S1_iii_param_3];
	ld.param.u32 	%r20, [_Z21naive_matrix_multiplyIfEvPT_S1_S1_iii_param_4];
	ld.param.u32 	%r19, [_Z21naive_matrix_multiplyIfEvPT_S1_S1_iii_param_5];
	cvta.to.global.u64 	%rd1, %rd8;
	cvta.to.global.u64 	%rd2, %rd7;
	mov.u32 	%r21, %ctaid.y;
	mov.u32 	%r22, %ntid.y;
	mov.u32 	%r23, %tid.y;
	mad.lo.s32 	%r1, %r21, %r22, %r23;
	mov.u32 	%r24, %ctaid.x;
	mov.u32 	%r25, %ntid.x;
	mov.u32 	%r26, %tid.x;
	mad.lo.s32 	%r2, %r24, %r25, %r26;
	setp.ge.s32 	%p1, %r1, %r20;
	setp.ge.s32 	%p2, %r2, %r19;
	or.pred  	%p3, %p1, %p2;
	@%p3 bra 	$L__BB0_14;
	setp.lt.s32 	%p4, %r18, 1;
	mov.f32 	%f67, 0f00000000;
	@%p4 bra 	$L__BB0_13;
	mul.lo.s32 	%r3, %r18, %r1;
	and.b32  	%r4, %r18, 7;
	setp.lt.u32 	%p5, %r18, 8;
	mov.f32 	%f67, 0f00000000;
	mov.b32 	%r39, 0;
	@%p5 bra 	$L__BB0_5;
	and.b32  	%r39, %r18, 2147483640;
	neg.s32 	%r37, %r39;
	shl.b32 	%r7, %r19, 3;
	mul.wide.u32 	%rd9, %r3, 4;
	add.s64 	%rd10, %rd9, %rd2;
	add.s64 	%rd52, %rd10, 16;
	mov.f32 	%f67, 0f00000000;
	mul.wide.s32 	%rd13, %r19, 4;
	mov.u32 	%r36, %r2;
$L__BB0_4:
	.pragma "nounroll";
	ld.global.f32 	%f17, [%rd52+-16];
	mul.wide.s32 	%rd11, %r36, 4;
	add.s64 	%rd12, %rd1, %rd11;
	ld.global.f32 	%f18, [%rd12];
	fma.rn.f32 	%f19, %f17, %f18, %f67;
	ld.global.f32 	%f20, [%rd52+-12];
	add.s64 	%rd14, %rd12, %rd13;
	ld.global.f32 	%f21, [%rd14];
	fma.rn.f32 	%f22, %f20, %f21, %f19;
	ld.global.f32 	%f23, [%rd52+-8];
	add.s64 	%rd15, %rd14, %rd13;
	ld.global.f32 	%f24, [%rd15];
	fma.rn.f32 	%f25, %f23, %f24, %f22;
	ld.global.f32 	%f26, [%rd52+-4];
	add.s64 	%rd16, %rd15, %rd13;
	ld.global.f32 	%f27, [%rd16];
	fma.rn.f32 	%f28, %f26, %f27, %f25;
	ld.global.f32 	%f29, [%rd52];
	add.s64 	%rd17, %rd16, %rd13;
	ld.global.f32 	%f30, [%rd17];
	fma.rn.f32 	%f31, %f29, %f30, %f28;
	ld.global.f32 	%f32, [%rd52+4];
	add.s64 	%rd18, %rd17, %rd13;
	ld.global.f32 	%f33, [%rd18];
	fma.rn.f32 	%f34, %f32, %f33, %f31;
	ld.global.f32 	%f35, [%rd52+8];
	add.s64 	%rd19, %rd18, %rd13;
	ld.global.f32 	%f36, [%rd19];
	fma.rn.f32 	%f37, %f35, %f36, %f34;
	ld.global.f32 	%f38, [%rd52+12];
	add.s64 	%rd20, %rd19, %rd13;
	ld.global.f32 	%f39, [%rd20];
	fma.rn.f32 	%f67, %f38, %f39, %f37;
	add.s32 	%r37, %r37, 8;
	add.s32 	%r36, %r36, %r7;
	add.s64 	%rd52, %rd52, 32;
	setp.ne.s32 	%p6, %r37, 0;
	@%p6 bra 	$L__BB0_4;
$L__BB0_5:
	setp.eq.s32 	%p7, %r4, 0;
	@%p7 bra 	$L__BB0_13;
	and.b32  	%r13, %r18, 3;
	setp.lt.u32 	%p8, %r4, 4;
	@%p8 bra 	$L__BB0_8;
	add.s32 	%r28, %r39, %r3;
	mul.wide.u32 	%rd21, %r28, 4;
	add.s64 	%rd22, %rd2, %rd21;
	ld.global.f32 	%f41, [%rd22];
	mad.lo.s32 	%r29, %r39, %r19, %r2;
	mul.wide.s32 	%rd23, %r29, 4;
	add.s64 	%rd24, %rd1, %rd23;
	ld.global.f32 	%f42, [%rd24];
	fma.rn.f32 	%f43, %f41, %f42, %f67;
	cvt.u64.u32 	%rd25, %r3;
	cvt.u64.u32 	%rd26, %r39;
	add.s64 	%rd27, %rd26, %rd25;
	shl.b64 	%rd28, %rd27, 2;
	add.s64 	%rd29, %rd2, %rd28;
	ld.global.f32 	%f44, [%rd29+4];
	mul.wide.s32 	%rd30, %r19, 4;
	add.s64 	%rd31, %rd24, %rd30;
	ld.global.f32 	%f45, [%rd31];
	fma.rn.f32 	%f46, %f44, %f45, %f43;
	ld.global.f32 	%f47, [%rd29+8];
	add.s64 	%rd32, %rd31, %rd30;
	ld.global.f32 	%f48, [%rd32];
	fma.rn.f32 	%f49, %f47, %f48, %f46;
	ld.global.f32 	%f50, [%rd29+12];
	add.s64 	%rd33, %rd32, %rd30;
	ld.global.f32 	%f51, [%rd33];
	fma.rn.f32 	%f67, %f50, %f51, %f49;
	add.s32 	%r39, %r39, 4;
$L__BB0_8:
	setp.eq.s32 	%p9, %r13, 0;
	@%p9 bra 	$L__BB0_13;
	setp.eq.s32 	%p10, %r13, 1;
	@%p10 bra 	$L__BB0_11;
	add.s32 	%r30, %r39, %r3;
	mul.wide.u32 	%rd34, %r30, 4;
	add.s64 	%rd35, %rd2, %rd34;
	ld.global.f32 	%f53, [%rd35];
	mad.lo.s32 	%r31, %r39, %r19, %r2;
	mul.wide.s32 	%rd36, %r31, 4;
	add.s64 	%rd37, %rd1, %rd36;
	ld.global.f32 	%f54, [%rd37];
	fma.rn.f32 	%f55, %f53, %f54, %f67;
	cvt.u64.u32 	%rd38, %r3;
	cvt.u64.u32 	%rd39, %r39;
	add.s64 	%rd40, %rd39, %rd38;
	shl.b64 	%rd41, %rd40, 2;
	add.s64 	%rd42, %rd2, %rd41;
	ld.global.f32 	%f56, [%rd42+4];
	mul.wide.s32 	%rd43, %r19, 4;
	add.s64 	%rd44, %rd37, %rd43;
	ld.global.f32 	%f57, [%rd44];
	fma.rn.f32 	%f67, %f56, %f57, %f55;
	add.s32 	%r39, %r39, 2;
$L__BB0_11:
	and.b32  	%r32, %r18, 1;
	setp.eq.b32 	%p11, %r32, 1;
	not.pred 	%p12, %p11;
	@%p12 bra 	$L__BB0_13;
	add.s32 	%r33, %r39, %r3;
	mul.wide.u32 	%rd45, %r33, 4;
	add.s64 	%rd46, %rd2, %rd45;
	ld.global.f32 	%f58, [%rd46];
	mad.lo.s32 	%r34, %r39, %r19, %r2;
	mul.wide.s32 	%rd47, %r34, 4;
	add.s64 	%rd48, %rd1, %rd47;
	ld.global.f32 	%f59, [%rd48];
	fma.rn.f32 	%f67, %f58, %f59, %f67;
$L__BB0_13:
	mad.lo.s32 	%r35, %r19, %r1, %r2;
	cvta.to.global.u64 	%rd49, %rd6;
	mul.wide.s32 	%rd50, %r35, 4;
	add.s64 	%rd51, %rd49, %rd50;
	st.global.f32 	[%rd51], %f67;
$L__BB0_14:
	ret;

}


// ===== COMPILED SASS (sm_100) =====

	.target	sm_100

	.elftype	@"ET_EXEC"


//--------------------- .note.nv.tkinfo           --------------------------
	.section	.note.nv.tkinfo,"",@"SHT_NOTE"
	.sectionflags	@"SHF_NOTE_NV_TKINFO"
	.tkinfo
        /*0018*/ 	.word	0x00000002
        /*0030*/ 	.string	""
        /*0030*/ 	.string	"ptxas"
        /*0030*/ 	.string	"Cuda compilation tools, release 13.0, V13.0.88"
        /*0030*/ 	.string	"Build cuda_13.0.r13.0/compiler.36424714_0"
        /*0030*/ 	.string	"-arch sm_100 -m 64 "



//--------------------- .note.nv.cuinfo           --------------------------
	.section	.note.nv.cuinfo,"",@"SHT_NOTE"
	.sectionflags	@"SHF_NOTE_NV_CUINFO"
        /*0018*/ 	.short	0x0002
        /*001a*/ 	.short	0x0064
        /*001c*/ 	.short	0x0082
	.zero		2


//--------------------- .nv.info                  --------------------------
	.section	.nv.info,"",@"SHT_CUDA_INFO"
	.align	4


	//----- nvinfo : EIATTR_REGCOUNT
	.align		4
        /*0000*/ 	.byte	0x04, 0x2f
        /*0002*/ 	.short	(.L_1 - .L_0)
	.align		4
.L_0:
        /*0004*/ 	.word	index@(_Z21naive_matrix_multiplyIfEvPT_S1_S1_iii)
        /*0008*/ 	.word	0x00000020


	//----- nvinfo : EIATTR_FRAME_SIZE
	.align		4
.L_1:
        /*000c*/ 	.byte	0x04, 0x11
        /*000e*/ 	.short	(.L_3 - .L_2)
	.align		4
.L_2:
        /*0010*/ 	.word	index@(_Z21naive_matrix_multiplyIfEvPT_S1_S1_iii)
        /*0014*/ 	.word	0x00000000


	//----- nvinfo : EIATTR_MIN_STACK_SIZE
	.align		4
.L_3:
        /*0018*/ 	.byte	0x04, 0x12
        /*001a*/ 	.short	(.L_5 - .L_4)
	.align		4
.L_4:
        /*001c*/ 	.word	index@(_Z21naive_matrix_multiplyIfEvPT_S1_S1_iii)
        /*0020*/ 	.word	0x00000000
.L_5:


//--------------------- .nv.compat                --------------------------
	.section	.nv.compat,"",@"SHT_CUDA_COMPAT_INFO"
	.align	4
        /*0000*/ 	.byte	0x02, 0x09, 0x00, 0x00, 0x02, 0x02, 0x01, 0x00, 0x02, 0x05, 0x05, 0x00, 0x03, 0x07, 0x01, 0x01
        /*0010*/ 	.byte	0x02, 0x03, 0x00, 0x00, 0x02, 0x06, 0x01, 0x00, 0x04, 0x0b, 0x08, 0x00, 0x09, 0x00, 0x00, 0x00
        /*0020*/ 	.byte	0x00, 0x00, 0x00, 0x00


//--------------------- .nv.info._Z21naive_matrix_multiplyIfEvPT_S1_S1_iii --------------------------
	.section	.nv.info._Z21naive_matrix_multiplyIfEvPT_S1_S1_iii,"",@"SHT_CUDA_INFO"
	.sectionflags	@""
	.align	4


	//----- nvinfo : EIATTR_CUDA_API_VERSION
	.align		4
        /*0000*/ 	.byte	0x04, 0x37
        /*0002*/ 	.short	(.L_7 - .L_6)
.L_6:
        /*0004*/ 	.word	0x00000082


	//----- nvinfo : EIATTR_KPARAM_INFO
	.align		4
.L_7:
        /*0008*/ 	.byte	0x04, 0x17
        /*000a*/ 	.short	(.L_9 - .L_8)
.L_8:
        /*000c*/ 	.word	0x00000000
        /*0010*/ 	.short	0x0005
        /*0012*/ 	.short	0x0020
        /*0014*/ 	.byte	0x00, 0xf0, 0x11, 0x00


	//----- nvinfo : EIATTR_KPARAM_INFO
	.align		4
.L_9:
        /*0018*/ 	.byte	0x04, 0x17
        /*001a*/ 	.short	(.L_11 - .L_10)
.L_10:
        /*001c*/ 	.word	0x00000000
        /*0020*/ 	.short	0x0004
        /*0022*/ 	.short	0x001c
        /*0024*/ 	.byte	0x00, 0xf0, 0x11, 0x00


	//----- nvinfo : EIATTR_KPARAM_INFO
	.align		4
.L_11:
        /*0028*/ 	.byte	0x04, 0x17
        /*002a*/ 	.short	(.L_13 - .L_12)
.L_12:
        /*002c*/ 	.word	0x00000000
        /*0030*/ 	.short	0x0003
        /*0032*/ 	.short	0x0018
        /*0034*/ 	.byte	0x00, 0xf0, 0x11, 0x00


	//----- nvinfo : EIATTR_KPARAM_INFO
	.align		4
.L_13:
        /*0038*/ 	.byte	0x04, 0x17
        /*003a*/ 	.short	(.L_15 - .L_14)
.L_14:
        /*003c*/ 	.word	0x00000000
        /*0040*/ 	.short	0x0002
        /*0042*/ 	.short	0x0010
        /*0044*/ 	.byte	0x00, 0xf5, 0x21, 0x00


	//----- nvinfo : EIATTR_KPARAM_INFO
	.align		4
.L_15:
        /*0048*/ 	.byte	0x04, 0x17
        /*004a*/ 	.short	(.L_17 - .L_16)
.L_16:
        /*004c*/ 	.word	0x00000000
        /*0050*/ 	.short	0x0001
        /*0052*/ 	.short	0x0008
        /*0054*/ 	.byte	0x00, 0xf5, 0x21, 0x00


	//----- nvinfo : EIATTR_KPARAM_INFO
	.align		4
.L_17:
        /*0058*/ 	.byte	0x04, 0x17
        /*005a*/ 	.short	(.L_19 - .L_18)
.L_18:
        /*005c*/ 	.word	0x00000000
        /*0060*/ 	.short	0x0000
        /*0062*/ 	.short	0x0000
        /*0064*/ 	.byte	0x00, 0xf5, 0x21, 0x00


	//----- nvinfo : EIATTR_SPARSE_MMA_MASK
	.align		4
.L_19:
        /*0068*/ 	.byte	0x03, 0x50
        /*006a*/ 	.short	0x0000


	//----- nvinfo : EIATTR_MAXREG_COUNT
	.align		4
        /*006c*/ 	.byte	0x03, 0x1b
        /*006e*/ 	.short	0x00ff


	//----- nvinfo : EIATTR_MERCURY_ISA_VERSION
	.align		4
        /*0070*/ 	.byte	0x03, 0x5f
        /*0072*/ 	.short	0x0101


	//----- nvinfo : EIATTR_VRC_CTA_INIT_COUNT
	.align		4
        /*0074*/ 	.byte	0x02, 0x4a
	.zero		1
	.zero		1


	//----- nvinfo : EIATTR_EXIT_INSTR_OFFSETS
	.align		4
        /*0078*/ 	.byte	0x04, 0x1c
        /*007a*/ 	.short	(.L_21 - .L_20)


	//   ....[0]....
.L_20:
        /*007c*/ 	.word	0x000000d0


	//   ....[1]....
        /*0080*/ 	.word	0x000008f0


	//----- nvinfo : EIATTR_CBANK_PARAM_SIZE
	.align		4
.L_21:
        /*0084*/ 	.byte	0x03, 0x19
        /*0086*/ 	.short	0x0024


	//----- nvinfo : EIATTR_PARAM_CBANK
	.align		4
        /*0088*/ 	.byte	0x04, 0x0a
        /*008a*/ 	.short	(.L_23 - .L_22)
	.align		4
.L_22:
        /*008c*/ 	.word	index@(.nv.constant0._Z21naive_matrix_multiplyIfEvPT_S1_S1_iii)
        /*0090*/ 	.short	0x0380
        /*0092*/ 	.short	0x0024


	//----- nvinfo : EIATTR_SW_WAR
	.align		4
.L_23:
        /*0094*/ 	.byte	0x04, 0x36
        /*0096*/ 	.short	(.L_25 - .L_24)
.L_24:
        /*0098*/ 	.word	0x00000008
.L_25:


//--------------------- .nv.callgraph             --------------------------
	.section	.nv.callgraph,"",@"SHT_CUDA_CALLGRAPH"
	.align	4
	.sectionentsize	8
	.align		4
        /*0000*/ 	.word	0x00000000
	.align		4
        /*0004*/ 	.word	0xffffffff
	.align		4
        /*0008*/ 	.word	0x00000000
	.align		4
        /*000c*/ 	.word	0xfffffffe
	.align		4
        /*0010*/ 	.word	0x00000000
	.align		4
        /*0014*/ 	.word	0xfffffffd
	.align		4
        /*0018*/ 	.word	0x00000000
	.align		4
        /*001c*/ 	.word	0xfffffffc


//--------------------- .text._Z21naive_matrix_multiplyIfEvPT_S1_S1_iii --------------------------
	.section	.text._Z21naive_matrix_multiplyIfEvPT_S1_S1_iii,"ax",@progbits
	.align	128
        .global         _Z21naive_matrix_multiplyIfEvPT_S1_S1_iii
        .type           _Z21naive_matrix_multiplyIfEvPT_S1_S1_iii,@function
        .size           _Z21naive_matrix_multiplyIfEvPT_S1_S1_iii,(.L_x_5 - _Z21naive_matrix_multiplyIfEvPT_S1_S1_iii)
        .other          _Z21naive_matrix_multiplyIfEvPT_S1_S1_iii,@"STO_CUDA_ENTRY STV_DEFAULT"
_Z21naive_matrix_multiplyIfEvPT_S1_S1_iii:
.text._Z21naive_matrix_multiplyIfEvPT_S1_S1_iii:
[----:B------:R-:W-:Y:S01]  /*0000*/  LDC R1, c[0x0][0x37c] ;  /* 0x0000df00ff017b82 */ /* 0x000fe20000000800 */
[----:B------:R-:W0:Y:S07]  /*0010*/  S2R R5, SR_TID.X ;  /* 0x0000000000057919 */ /* 0x000e2e0000002100 */
[----:B------:R-:W1:Y:S01]  /*0020*/  LDC R16, c[0x0][0x364] ;  /* 0x0000d900ff107b82 */ /* 0x000e620000000800 */
[----:B------:R-:W2:Y:S01]  /*0030*/  LDCU UR6, c[0x0][0x39c] ;  /* 0x00007380ff0677ac */ /* 0x000ea20008000800 */
[----:B------:R-:W1:Y:S06]  /*0040*/  S2R R3, SR_TID.Y ;  /* 0x0000000000037919 */ /* 0x000e6c0000002200 */
[----:B------:R-:W0:Y:S08]  /*0050*/  S2UR UR5, SR_CTAID.X ;  /* 0x00000000000579c3 */ /* 0x000e300000002500 */
[----:B------:R-:W0:Y:S08]  /*0060*/  LDC R0, c[0x0][0x360] ;  /* 0x0000d800ff007b82 */ /* 0x000e300000000800 */
[----:B------:R-:W1:Y:S08]  /*0070*/  S2UR UR4, SR_CTAID.Y ;  /* 0x00000000000479c3 */ /* 0x000e700000002600 */
[----:B------:R-:W3:Y:S01]  /*0080*/  LDC R17, c[0x0][0x3a0] ;  /* 0x0000e800ff117b82 */ /* 0x000ee20000000800 */
[----:B0-----:R-:W-:-:S02]  /*0090*/  IMAD R0, R0, UR5, R5 ;  /* 0x0000000500007c24 */ /* 0x001fc4000f8e0205 */
[----:B-1----:R-:W-:-:S03]  /*00a0*/  IMAD R16, R16, UR4, R3 ;  /* 0x0000000410107c24 */ /* 0x002fc6000f8e0203 */
[----:B---3--:R-:W-:-:S04]  /*00b0*/  ISETP.GE.AND P0, PT, R0, R17, PT ;  /* 0x000000110000720c */ /* 0x008fc80003f06270 */
[----:B--2---:R-:W-:-:S13]  /*00c0*/  ISETP.GE.OR P0, PT, R16, UR6, P0 ;  /* 0x0000000610007c0c */ /* 0x004fda0008706670 */
[----:B------:R-:W-:Y:S05]  /*00d0*/  @P0 EXIT ;  /* 0x000000000000094d */ /* 0x000fea0003800000 */
[----:B------:R-:W0:Y:S01]  /*00e0*/  LDC R19, c[0x0][0x398] ;  /* 0x0000e600ff137b82 */ /* 0x000e220000000800 */
[----:B------:R-:W1:Y:S01]  /*00f0*/  LDCU.64 UR4, c[0x0][0x358] ;  /* 0x00006b00ff0477ac */ /* 0x000e620008000a00 */
[----:B------:R-:W-:Y:S01]  /*0100*/  HFMA2 R24, -RZ, RZ, 0, 0 ;  /* 0x00000000ff187431 */ /* 0x000fe200000001ff */
[----:B0-----:R-:W-:-:S13]  /*0110*/  ISETP.GE.AND P0, PT, R19, 0x1, PT ;  /* 0x000000011300780c */ /* 0x001fda0003f06270 */
[----:B-1----:R-:W-:Y:S05]  /*0120*/  @!P0 BRA `(.L_x_0) ;  /* 0x0000000400e08947 */ /* 0x002fea0003800000 */
[C---:B------:R-:W-:Y:S01]  /*0130*/  ISETP.GE.U32.AND P1, PT, R19.reuse, 0x8, PT ;  /* 0x000000081300780c */ /* 0x040fe20003f26070 */
[----:B------:R-:W-:Y:S01]  /*0140*/  IMAD R20, R16, R19, RZ ;  /* 0x0000001310147224 */ /* 0x000fe200078e02ff */
[----:B------:R-:W-:Y:S02]  /*0150*/  LOP3.LUT R27, R19, 0x7, RZ, 0xc0, !PT ;  /* 0x00000007131b7812 */ /* 0x000fe400078ec0ff */
[----:B------:R-:W-:Y:S02]  /*0160*/  MOV R24, RZ ;  /* 0x000000ff00187202 */ /* 0x000fe40000000f00 */
[----:B------:R-:W-:Y:S02]  /*0170*/  ISETP.NE.AND P0, PT, R27, RZ, PT ;  /* 0x000000ff1b00720c */ /* 0x000fe40003f05270 */
[----:B------:R-:W-:-:S05]  /*0180*/  MOV R21, RZ ;  /* 0x000000ff00157202 */ /* 0x000fca0000000f00 */
[----:B------:R-:W-:Y:S06]  /*0190*/  @!P1 BRA `(.L_x_1) ;  /* 0x0000000000c49947 */ /* 0x000fec0003800000 */
[----:B------:R-:W0:Y:S01]  /*01a0*/  LDC.64 R2, c[0x0][0x380] ;  /* 0x0000e000ff027b82 */ /* 0x000e220000000a00 */
[----:B------:R-:W-:Y:S02]  /*01b0*/  LOP3.LUT R21, R19, 0x7ffffff8, RZ, 0xc0, !PT ;  /* 0x7ffffff813157812 */ /* 0x000fe400078ec0ff */
[----:B------:R-:W-:Y:S02]  /*01c0*/  MOV R24, RZ ;  /* 0x000000ff00187202 */ /* 0x000fe40000000f00 */
[----:B------:R-:W-:Y:S02]  /*01d0*/  MOV R18, R0 ;  /* 0x0000000000127202 */ /* 0x000fe40000000f00 */
[----:B------:R-:W-:Y:S01]  /*01e0*/  IADD3 R22, PT, PT, -R21, RZ, RZ ;  /* 0x000000ff15167210 */ /* 0x000fe20007ffe1ff */
[----:B0-----:R-:W-:-:S03]  /*01f0*/  IMAD.WIDE.U32 R2, R20, 0x4, R2 ;  /* 0x0000000414027825 */ /* 0x001fc600078e0002 */
[----:B------:R-:W-:-:S04]  /*0200*/  IADD3 R4, P1, PT, R2, 0x10, RZ ;  /* 0x0000001002047810 */ /* 0x000fc80007f3e0ff */
[----:B------:R-:W-:-:S09]  /*0210*/  IADD3.X R5, PT, PT, RZ, R3, RZ, P1, !PT ;  /* 0x00000003ff057210 */ /* 0x000fd20000ffe4ff */
.L_x_2:
[----:B------:R-:W0:Y:S01]  /*0220*/  LDC.64 R14, c[0x0][0x388] ;  /* 0x0000e200ff0e7b82 */ /* 0x000e220000000a00 */
[----:B------:R-:W-:Y:S02]  /*0230*/  MOV R2, R4 ;  /* 0x0000000400027202 */ /* 0x000fe40000000f00 */
[----:B------:R-:W-:-:S05]  /*0240*/  MOV R3, R5 ;  /* 0x0000000500037202 */ /* 0x000fca0000000f00 */
[----:B------:R-:W2:Y:S04]  /*0250*/  LDG.E R25, desc[UR4][R2.64+-0x10] ;  /* 0xfffff00402197981 */ /* 0x000ea8000c1e1900 */
[----:B------:R-:W3:Y:S04]  /*0260*/  LDG.E R23, desc[UR4][R2.64+-0xc] ;  /* 0xfffff40402177981 */ /* 0x000ee8000c1e1900 */
[----:B------:R-:W4:Y:S04]  /*0270*/  LDG.E R29, desc[UR4][R2.64+-0x8] ;  /* 0xfffff804021d7981 */ /* 0x000f28000c1e1900 */
[----:B------:R-:W5:Y:S01]  /*0280*/  LDG.E R28, desc[UR4][R2.64+-0x4] ;  /* 0xfffffc04021c7981 */ /* 0x000f62000c1e1900 */
[----:B0-----:R-:W-:-:S05]  /*0290*/  IMAD.WIDE R14, R18, 0x4, R14 ;  /* 0x00000004120e7825 */ /* 0x001fca00078e020e */
[----:B------:R0:W2:Y:S01]  /*02a0*/  LDG.E R26, desc[UR4][R14.64] ;  /* 0x000000040e1a7981 */ /* 0x0000a2000c1e1900 */
[----:B------:R-:W-:-:S04]  /*02b0*/  IMAD.WIDE R12, R17, 0x4, R14 ;  /* 0x00000004110c7825 */ /* 0x000fc800078e020e */
[C---:B------:R-:W-:Y:S02]  /*02c0*/  IMAD.WIDE R4, R17.reuse, 0x4, R12 ;  /* 0x0000000411047825 */ /* 0x040fe400078e020c */
[----:B------:R-:W3:Y:S02]  /*02d0*/  LDG.E R12, desc[UR4][R12.64] ;  /* 0x000000040c0c7981 */ /* 0x000ee4000c1e1900 */
[C---:B------:R-:W-:Y:S02]  /*02e0*/  IMAD.WIDE R8, R17.reuse, 0x4, R4 ;  /* 0x0000000411087825 */ /* 0x040fe400078e0204 */
[----:B------:R-:W4:Y:S02]  /*02f0*/  LDG.E R4, desc[UR4][R4.64] ;  /* 0x0000000404047981 */ /* 0x000f24000c1e1900 */
[C---:B------:R-:W-:Y:S02]  /*0300*/  IMAD.WIDE R6, R17.reuse, 0x4, R8 ;  /* 0x0000000411067825 */ /* 0x040fe400078e0208 */
[----:B------:R-:W5:Y:S02]  /*0310*/  LDG.E R8, desc[UR4][R8.64] ;  /* 0x0000000408087981 */ /* 0x000f64000c1e1900 */
[----:B------:R-:W-:-:S02]  /*0320*/  IMAD.WIDE R10, R17, 0x4, R6 ;  /* 0x00000004110a7825 */ /* 0x000fc400078e0206 */
[----:B------:R-:W5:Y:S04]  /*0330*/  LDG.E R5, desc[UR4][R2.64] ;  /* 0x0000000402057981 */ /* 0x000f68000c1e1900 */
[----:B------:R-:W5:Y:S01]  /*0340*/  LDG.E R6, desc[UR4][R6.64] ;  /* 0x0000000406067981 */ /* 0x000f62000c1e1900 */
[----:B0-----:R-:W-:-:S03]  /*0350*/  IMAD.WIDE R14, R17, 0x4, R10 ;  /* 0x00000004110e7825 */ /* 0x001fc600078e020a */
[----:B------:R-:W5:Y:S04]  /*0360*/  LDG.E R10, desc[UR4][R10.64] ;  /* 0x000000040a0a7981 */ /* 0x000f68000c1e1900 */
[----:B------:R-:W5:Y:S04]  /*0370*/  LDG.E R13, desc[UR4][R14.64] ;  /* 0x000000040e0d7981 */ /* 0x000f68000c1e1900 */
[----:B------:R-:W5:Y:S04]  /*0380*/  LDG.E R7, desc[UR4][R2.64+0x4] ;  /* 0x0000040402077981 */ /* 0x000f68000c1e1900 */
[----:B------:R-:W5:Y:S01]  /*0390*/  LDG.E R9, desc[UR4][R2.64+0xc] ;  /* 0x00000c0402097981 */ /* 0x000f62000c1e1900 */
[----:B--2---:R-:W-:Y:S01]  /*03a0*/  FFMA R26, R25, R26, R24 ;  /* 0x0000001a191a7223 */ /* 0x004fe20000000018 */
[----:B------:R-:W-:-:S02]  /*03b0*/  IMAD.WIDE R24, R17, 0x4, R14 ;  /* 0x0000000411187825 */ /* 0x000fc400078e020e */
[----:B------:R-:W2:Y:S04]  /*03c0*/  LDG.E R14, desc[UR4][R2.64+0x8] ;  /* 0x00000804020e7981 */ /* 0x000ea8000c1e1900 */
[----:B------:R-:W2:Y:S01]  /*03d0*/  LDG.E R24, desc[UR4][R24.64] ;  /* 0x0000000418187981 */ /* 0x000ea2000c1e1900 */
[----:B---3--:R-:W-:Y:S01]  /*03e0*/  FFMA R12, R23, R12, R26 ;  /* 0x0000000c170c7223 */ /* 0x008fe2000000001a */
[----:B------:R-:W-:-:S03]  /*03f0*/  IADD3 R22, PT, PT, R22, 0x8, RZ ;  /* 0x0000000816167810 */ /* 0x000fc60007ffe0ff */
[----:B----4-:R-:W-:Y:S01]  /*0400*/  FFMA R29, R29, R4, R12 ;  /* 0x000000041d1d7223 */ /* 0x010fe2000000000c */
[----:B------:R-:W-:-:S03]  /*0410*/  ISETP.NE.AND P1, PT, R22, RZ, PT ;  /* 0x000000ff1600720c */ /* 0x000fc60003f25270 */
[----:B-----5:R-:W-:Y:S01]  /*0420*/  FFMA R8, R28, R8, R29 ;  /* 0x000000081c087223 */ /* 0x020fe2000000001d */
[----:B------:R-:W-:-:S03]  /*0430*/  IADD3 R4, P2, PT, R2, 0x20, RZ ;  /* 0x0000002002047810 */ /* 0x000fc60007f5e0ff */
[----:B------:R-:W-:Y:S01]  /*0440*/  FFMA R6, R5, R6, R8 ;  /* 0x0000000605067223 */ /* 0x000fe20000000008 */
[----:B------:R-:W-:Y:S02]  /*0450*/  IADD3.X R5, PT, PT, RZ, R3, RZ, P2, !PT ;  /* 0x00000003ff057210 */ /* 0x000fe400017fe4ff */
[----:B------:R-:W-:Y:S01]  /*0460*/  LEA R18, R17, R18, 0x3 ;  /* 0x0000001211127211 */ /* 0x000fe200078e18ff */
[----:B------:R-:W-:-:S04]  /*0470*/  FFMA R7, R7, R10, R6 ;  /* 0x0000000a07077223 */ /* 0x000fc80000000006 */
[----:B--2---:R-:W-:-:S04]  /*0480*/  FFMA R14, R14, R13, R7 ;  /* 0x0000000d0e0e7223 */ /* 0x004fc80000000007 */
[----:B------:R-:W-:Y:S01]  /*0490*/  FFMA R24, R9, R24, R14 ;  /* 0x0000001809187223 */ /* 0x000fe2000000000e */
[----:B------:R-:W-:Y:S06]  /*04a0*/  @P1 BRA `(.L_x_2) ;  /* 0xfffffffc005c1947 */ /* 0x000fec000383ffff */
.L_x_1:
[----:B------:R-:W-:Y:S05]  /*04b0*/  @!P0 BRA `(.L_x_0) ;  /* 0x0000000000fc8947 */ /* 0x000fea0003800000 */
[----:B------:R-:W-:Y:S02]  /*04c0*/  ISETP.GE.U32.AND P1, PT, R27, 0x4, PT ;  /* 0x000000041b00780c */ /* 0x000fe40003f26070 */
[----:B------:R-:W-:-:S04]  /*04d0*/  LOP3.LUT R14, R19, 0x3, RZ, 0xc0, !PT ;  /* 0x00000003130e7812 */ /* 0x000fc800078ec0ff */
[----:B------:R-:W-:-:S07]  /*04e0*/  ISETP.NE.AND P0, PT, R14, RZ, PT ;  /* 0x000000ff0e00720c */ /* 0x000fce0003f05270 */
[----:B------:R-:W-:Y:S06]  /*04f0*/  @!P1 BRA `(.L_x_3) ;  /* 0x00000000006c9947 */ /* 0x000fec0003800000 */
[----:B------:R-:W0:Y:S01]  /*0500*/  LDC.64 R4, c[0x0][0x388] ;  /* 0x0000e200ff047b82 */ /* 0x000e220000000a00 */
[----:B------:R-:W1:Y:S01]  /*0510*/  LDCU.64 UR6, c[0x0][0x380] ;  /* 0x00007000ff0677ac */ /* 0x000e620008000a00 */
[----:B------:R-:W-:Y:S01]  /*0520*/  IMAD R7, R21, R17, R0 ;  /* 0x0000001115077224 */ /* 0x000fe200078e0200 */
[CC--:B------:R-:W-:Y:S02]  /*0530*/  IADD3 R3, PT, PT, R20.reuse, R21.reuse, RZ ;  /* 0x0000001514037210 */ /* 0x0c0fe40007ffe0ff */
[----:B------:R-:W-:-:S03]  /*0540*/  IADD3 R8, P1, PT, R20, R21, RZ ;  /* 0x0000001514087210 */ /* 0x000fc60007f3e0ff */
[----:B------:R-:W2:Y:S01]  /*0550*/  LDC.64 R12, c[0x0][0x380] ;  /* 0x0000e000ff0c7b82 */ /* 0x000ea20000000a00 */
[----:B0-----:R-:W-:-:S04]  /*0560*/  IMAD.WIDE R4, R7, 0x4, R4 ;  /* 0x0000000407047825 */ /* 0x001fc800078e0204 */
[----:B------:R-:W-:Y:S02]  /*0570*/  IMAD.WIDE R6, R17, 0x4, R4 ;  /* 0x0000000411067825 */ /* 0x000fe400078e0204 */
[----:B------:R-:W3:Y:S02]  /*0580*/  LDG.E R4, desc[UR4][R4.64] ;  /* 0x0000000404047981 */ /* 0x000ee4000c1e1900 */
[----:B--2---:R-:W-:Y:S01]  /*0590*/  IMAD.WIDE.U32 R12, R3, 0x4, R12 ;  /* 0x00000004030c7825 */ /* 0x004fe200078e000c */
[----:B------:R-:W-:Y:S02]  /*05a0*/  IADD3.X R3, PT, PT, RZ, RZ, RZ, P1, !PT ;  /* 0x000000ffff037210 */ /* 0x000fe40000ffe4ff */
[----:B-1----:R-:W-:-:S03]  /*05b0*/  LEA R2, P1, R8, UR6, 0x2 ;  /* 0x0000000608027c11 */ /* 0x002fc6000f8210ff */
[----:B------:R-:W3:Y:S01]  /*05c0*/  LDG.E R13, desc[UR4][R12.64] ;  /* 0x000000040c0d7981 */ /* 0x000ee2000c1e1900 */
[----:B------:R-:W-:Y:S01]  /*05d0*/  LEA.HI.X R3, R8, UR7, R3, 0x2, P1 ;  /* 0x0000000708037c11 */ /* 0x000fe200088f1403 */
[C---:B------:R-:W-:Y:S02]  /*05e0*/  IMAD.WIDE R8, R17.reuse, 0x4, R6 ;  /* 0x0000000411087825 */ /* 0x040fe400078e0206 */
[----:B------:R-:W2:Y:S04]  /*05f0*/  LDG.E R6, desc[UR4][R6.64] ;  /* 0x0000000406067981 */ /* 0x000ea8000c1e1900 */
[----:B------:R-:W2:Y:S01]  /*0600*/  LDG.E R15, desc[UR4][R2.64+0x4] ;  /* 0x00000404020f7981 */ /* 0x000ea2000c1e1900 */
[----:B------:R-:W-:-:S03]  /*0610*/  IMAD.WIDE R10, R17, 0x4, R8 ;  /* 0x00000004110a7825 */ /* 0x000fc600078e0208 */
[----:B------:R-:W4:Y:S04]  /*0620*/  LDG.E R22, desc[UR4][R8.64] ;  /* 0x0000000408167981 */ /* 0x000f28000c1e1900 */
[----:B------:R-:W4:Y:S04]  /*0630*/  LDG.E R18, desc[UR4][R2.64+0x8] ;  /* 0x0000080402127981 */ /* 0x000f28000c1e1900 */
[----:B------:R-:W5:Y:S04]  /*0640*/  LDG.E R26, desc[UR4][R2.64+0xc] ;  /* 0x00000c04021a7981 */ /* 0x000f68000c1e1900 */
[----:B------:R-:W5:Y:S01]  /*0650*/  LDG.E R10, desc[UR4][R10.64] ;  /* 0x000000040a0a7981 */ /* 0x000f62000c1e1900 */
[----:B------:R-:W-:Y:S01]  /*0660*/  IADD3 R21, PT, PT, R21, 0x4, RZ ;  /* 0x0000000415157810 */ /* 0x000fe20007ffe0ff */
[----:B---3--:R-:W-:-:S04]  /*0670*/  FFMA R24, R13, R4, R24 ;  /* 0x000000040d187223 */ /* 0x008fc80000000018 */
[----:B--2---:R-:W-:-:S04]  /*0680*/  FFMA R15, R15, R6, R24 ;  /* 0x000000060f0f7223 */ /* 0x004fc80000000018 */
[----:B----4-:R-:W-:-:S04]  /*0690*/  FFMA R15, R18, R22, R15 ;  /* 0x00000016120f7223 */ /* 0x010fc8000000000f */
[----:B-----5:R-:W-:-:S07]  /*06a0*/  FFMA R24, R26, R10, R15 ;  /* 0x0000000a1a187223 */ /* 0x020fce000000000f */
.L_x_3:
[----:B------:R-:W-:Y:S05]  /*06b0*/  @!P0 BRA `(.L_x_0) ;  /* 0x00000000007c8947 */ /* 0x000fea0003800000 */
[----:B------:R-:W-:Y:S01]  /*06c0*/  ISETP.NE.AND P1, PT, R14, 0x1, PT ;  /* 0x000000010e00780c */ /* 0x000fe20003f25270 */
[----:B------:R-:W0:Y:S01]  /*06d0*/  LDC.64 R10, c[0x0][0x380] ;  /* 0x0000e000ff0a7b82 */ /* 0x000e220000000a00 */
[----:B------:R-:W-:-:S04]  /*06e0*/  LOP3.LUT R19, R19, 0x1, RZ, 0xc0, !PT ;  /* 0x0000000113137812 */ /* 0x000fc800078ec0ff */
[----:B------:R-:W-:-:S03]  /*06f0*/  ISETP.NE.U32.AND P0, PT, R19, 0x1, PT ;  /* 0x000000011300780c */ /* 0x000fc60003f05070 */
[----:B------:R-:W1:Y:S04]  /*0700*/  LDC.64 R8, c[0x0][0x388] ;  /* 0x0000e200ff087b82 */ /* 0x000e680000000a00 */
[CC--:B------:R-:W-:Y:S02]  /*0710*/  @P1 IADD3 R13, PT, PT, R20.reuse, R21.reuse, RZ ;  /* 0x00000015140d1210 */ /* 0x0c0fe40007ffe0ff */
[----:B------:R-:W-:Y:S02]  /*0720*/  @P1 IADD3 R12, P2, PT, R20, R21, RZ ;  /* 0x00000015140c1210 */ /* 0x000fe40007f5e0ff */
[----:B------:R-:W2:Y:S02]  /*0730*/  @P1 LDC.64 R2, c[0x0][0x380] ;  /* 0x0000e000ff021b82 */ /* 0x000ea40000000a00 */
[----:B------:R-:W-:-:S06]  /*0740*/  @P1 IADD3.X R14, PT, PT, RZ, RZ, RZ, P2, !PT ;  /* 0x000000ffff0e1210 */ /* 0x000fcc00017fe4ff */
[----:B------:R-:W3:Y:S01]  /*0750*/  LDC.64 R4, c[0x0][0x380] ;  /* 0x0000e000ff047b82 */ /* 0x000ee20000000a00 */
[----:B0-----:R-:W-:-:S04]  /*0760*/  @P1 IMAD.WIDE.U32 R10, R13, 0x4, R10 ;  /* 0x000000040d0a1825 */ /* 0x001fc800078e000a */
[C---:B------:R-:W-:Y:S01]  /*0770*/  @P1 IMAD R13, R21.reuse, R17, R0 ;  /* 0x00000011150d1224 */ /* 0x040fe200078e0200 */
[----:B------:R-:W-:Y:S01]  /*0780*/  @P1 IADD3 R21, PT, PT, R21, 0x2, RZ ;  /* 0x0000000215151810 */ /* 0x000fe20007ffe0ff */
[----:B------:R-:W4:Y:S01]  /*0790*/  @P1 LDG.E R11, desc[UR4][R10.64] ;  /* 0x000000040a0b1981 */ /* 0x000f22000c1e1900 */
[----:B------:R-:W0:Y:S01]  /*07a0*/  LDC.64 R6, c[0x0][0x388] ;  /* 0x0000e200ff067b82 */ /* 0x000e220000000a00 */
[----:B-1----:R-:W-:Y:S01]  /*07b0*/  @P1 IMAD.WIDE R8, R13, 0x4, R8 ;  /* 0x000000040d081825 */ /* 0x002fe200078e0208 */
[----:B------:R-:W-:Y:S02]  /*07c0*/  @!P0 IADD3 R15, PT, PT, R20, R21, RZ ;  /* 0x00000015140f8210 */ /* 0x000fe40007ffe0ff */
[----:B--2---:R-:W-:Y:S01]  /*07d0*/  @P1 LEA R2, P2, R12, R2, 0x2 ;  /* 0x000000020c021211 */ /* 0x004fe200078410ff */
[----:B------:R-:W-:-:S03]  /*07e0*/  @!P0 IMAD R21, R21, R17, R0 ;  /* 0x0000001115158224 */ /* 0x000fc600078e0200 */
[----:B------:R-:W-:Y:S01]  /*07f0*/  @P1 LEA.HI.X R3, R12, R3, R14, 0x2, P2 ;  /* 0x000000030c031211 */ /* 0x000fe200010f140e */
[----:B------:R-:W-:Y:S01]  /*0800*/  @P1 IMAD.WIDE R12, R17, 0x4, R8 ;  /* 0x00000004110c1825 */ /* 0x000fe200078e0208 */
[----:B------:R-:W4:Y:S03]  /*0810*/  @P1 LDG.E R14, desc[UR4][R8.64] ;  /* 0x00000004080e1981 */ /* 0x000f26000c1e1900 */
[----:B---3--:R-:W-:Y:S01]  /*0820*/  @!P0 IMAD.WIDE.U32 R4, R15, 0x4, R4 ;  /* 0x000000040f048825 */ /* 0x008fe200078e0004 */
[----:B------:R-:W2:Y:S04]  /*0830*/  @P1 LDG.E R2, desc[UR4][R2.64+0x4] ;  /* 0x0000040402021981 */ /* 0x000ea8000c1e1900 */
[----:B------:R-:W2:Y:S01]  /*0840*/  @P1 LDG.E R12, desc[UR4][R12.64] ;  /* 0x000000040c0c1981 */ /* 0x000ea2000c1e1900 */
[----:B0-----:R-:W-:-:S03]  /*0850*/  @!P0 IMAD.WIDE R6, R21, 0x4, R6 ;  /* 0x0000000415068825 */ /* 0x001fc600078e0206 */
[----:B------:R-:W3:Y:S04]  /*0860*/  @!P0 LDG.E R5, desc[UR4][R4.64] ;  /* 0x0000000404058981 */ /* 0x000ee8000c1e1900 */
[----:B------:R-:W3:Y:S01]  /*0870*/  @!P0 LDG.E R6, desc[UR4][R6.64] ;  /* 0x0000000406068981 */ /* 0x000ee2000c1e1900 */
[----:B----4-:R-:W-:-:S04]  /*0880*/  @P1 FFMA R11, R11, R14, R24 ;  /* 0x0000000e0b0b1223 */ /* 0x010fc80000000018 */
[----:B--2---:R-:W-:-:S04]  /*0890*/  @P1 FFMA R24, R2, R12, R11 ;  /* 0x0000000c02181223 */ /* 0x004fc8000000000b */
[----:B---3--:R-:W-:-:S07]  /*08a0*/  @!P0 FFMA R24, R5, R6, R24 ;  /* 0x0000000605188223 */ /* 0x008fce0000000018 */
.L_x_0:
[----:B------:R-:W0:Y:S01]  /*08b0*/  LDC.64 R2, c[0x0][0x390] ;  /* 0x0000e400ff027b82 */ /* 0x000e220000000a00 */
[----:B------:R-:W-:-:S04]  /*08c0*/  IMAD R17, R16, R17, R0 ;  /* 0x0000001110117224 */ /* 0x000fc800078e0200 */
[----:B0-----:R-:W-:-:S05]  /*08d0*/  IMAD.WIDE R2, R17, 0x4, R2 ;  /* 0x0000000411027825 */ /* 0x001fca00078e0202 */
[----:B------:R-:W-:Y:S01]  /*08e0*/  STG.E desc[UR4][R2.64], R24 ;  /* 0x0000001802007986 */ /* 0x000fe2000c101904 */
[----:B------:R-:W-:Y:S05]  /*08f0*/  EXIT ;  /* 0x000000000000794d */ /* 0x000fea0003800000 */
.L_x_4:
[----:B------:R-:W-:-:S00]  /*0900*/  BRA `(.L_x_4) ;  /* 0xfffffffc00fc7947 */ /* 0x000fc0000383ffff */
[----:B------:R-:W-:-:S00]  /*0910*/  NOP ;  /* 0x0000000000007918 */ /* 0x000fc00000000000 */
        /* <DEDUP_REMOVED lines=14> */
.L_x_5:


//--------------------- .nv.shared.reserved.0     --------------------------
	.section	.nv.shared.reserved.0,"aw",@nobits
	.weak		__nv_reservedSMEM_offset_0_alias
	.size		__nv_reservedSMEM_offset_0_alias, 0, 64
	.other		__nv_reservedSMEM_offset_0_alias,@"STO_CUDA_RESERVED_SHARED STV_DEFAULT"
__nv_reservedSMEM_offset_0_alias:
	.zero		0
	.zero		64


//--------------------- .nv.constant0._Z21naive_matrix_multiplyIfEvPT_S1_S1_iii --------------------------
	.section	.nv.constant0._Z21naive_matrix_multiplyIfEvPT_S1_S1_iii,"a",@progbits
	.sectionflags	@""
	.align	4
.nv.constant0._Z21naive_matrix_multiplyIfEvPT_S1_S1_iii:
	.zero		932


//--------------------- SYMBOLS --------------------------

	.type		.nv.reservedSmem.offset0,@object
	.size		.nv.reservedSmem.offset0,0x4
